//
// Generated by NVIDIA NVVM Compiler
//
// Compiler Build ID: CL-36424714
// Cuda compilation tools, release 13.0, V13.0.88
// Based on NVVM 20.0.0
//

.version 9.0
.target sm_100
.address_size 64

	// .globl	_Z9gpuSquarePfS_
.extern .func  (.param .b32 func_retval0) vprintf
(
	.param .b64 vprintf_param_0,
	.param .b64 vprintf_param_1
)
;
.global .align 1 .b8 $str[15] = {84, 104, 114, 101, 97, 100, 32, 105, 100, 120, 58, 37, 100, 10};

.visible .entry _Z9gpuSquarePfS_(
	.param .u64 .ptr .align 1 _Z9gpuSquarePfS__param_0,
	.param .u64 .ptr .align 1 _Z9gpuSquarePfS__param_1
)
{
	.local .align 8 .b8 	__local_depot0[8];
	.reg .b64 	%SP;
	.reg .b64 	%SPL;
	.reg .b32 	%r<4>;
	.reg .b32 	%f<3>;
	.reg .b64 	%rd<12>;

	mov.u64 	%SPL, __local_depot0;
	cvta.local.u64 	%SP, %SPL;
	ld.param.u64 	%rd1, [_Z9gpuSquarePfS__param_0];
	ld.param.u64 	%rd2, [_Z9gpuSquarePfS__param_1];
	cvta.to.global.u64 	%rd3, %rd2;
	cvta.to.global.u64 	%rd4, %rd1;
	add.u64 	%rd5, %SP, 0;
	add.u64 	%rd6, %SPL, 0;
	mov.u32 	%r1, %tid.x;
	mul.wide.u32 	%rd7, %r1, 4;
	add.s64 	%rd8, %rd4, %rd7;
	ld.global.f32 	%f1, [%rd8];
	mul.f32 	%f2, %f1, %f1;
	add.s64 	%rd9, %rd3, %rd7;
	st.global.f32 	[%rd9], %f2;
	st.local.u32 	[%rd6], %r1;
	mov.u64 	%rd10, $str;
	cvta.global.u64 	%rd11, %rd10;
	{ // callseq 0, 0
	.param .b64 param0;
	st.param.b64 	[param0], %rd11;
	.param .b64 param1;
	st.param.b64 	[param1], %rd5;
	.param .b32 retval0;
	call.uni (retval0), 
	vprintf, 
	(
	param0, 
	param1
	);
	ld.param.b32 	%r2, [retval0];
	} // callseq 0
	ret;

}


// ===== COMPILED SASS (sm_100) =====

	.target	sm_100

	.elftype	@"ET_EXEC"


//--------------------- .note.nv.tkinfo           --------------------------
	.section	.note.nv.tkinfo,"",@"SHT_NOTE"
	.sectionflags	@"SHF_NOTE_NV_TKINFO"
	.tkinfo
        /*0018*/ 	.word	0x00000002
        /*0030*/ 	.string	""
        /*0030*/ 	.string	"ptxas"
        /*0030*/ 	.string	"Cuda compilation tools, release 13.0, V13.0.88"
        /*0030*/ 	.string	"Build cuda_13.0.r13.0/compiler.36424714_0"
        /*0030*/ 	.string	"-arch sm_100 -m 64 "



//--------------------- .note.nv.cuinfo           --------------------------
	.section	.note.nv.cuinfo,"",@"SHT_NOTE"
	.sectionflags	@"SHF_NOTE_NV_CUINFO"
        /*0018*/ 	.short	0x0002
        /*001a*/ 	.short	0x0064
        /*001c*/ 	.short	0x0082
	.zero		2


//--------------------- .nv.info                  --------------------------
	.section	.nv.info,"",@"SHT_CUDA_INFO"
	.align	4


	//----- nvinfo : EIATTR_REGCOUNT
	.align		4
        /*0000*/ 	.byte	0x04, 0x2f
        /*0002*/ 	.short	(.L_2 - .L_1)
	.align		4
.L_1:
        /*0004*/ 	.word	index@(_Z9gpuSquarePfS_)
        /*0008*/ 	.word	0x00000018


	//----- nvinfo : EIATTR_FRAME_SIZE
	.align		4
.L_2:
        /*000c*/ 	.byte	0x04, 0x11
        /*000e*/ 	.short	(.L_4 - .L_3)
	.align		4
.L_3:
        /*0010*/ 	.word	index@(_Z9gpuSquarePfS_)
        /*0014*/ 	.word	0x00000008


	//----- nvinfo : EIATTR_MIN_STACK_SIZE
	.align		4
.L_4:
        /*0018*/ 	.byte	0x04, 0x12
        /*001a*/ 	.short	(.L_6 - .L_5)
	.align		4
.L_5:
        /*001c*/ 	.word	index@(_Z9gpuSquarePfS_)
        /*0020*/ 	.word	0x00000008
.L_6:


//--------------------- .nv.compat                --------------------------
	.section	.nv.compat,"",@"SHT_CUDA_COMPAT_INFO"
	.align	4
        /*0000*/ 	.byte	0x02, 0x09, 0x00, 0x00, 0x02, 0x02, 0x01, 0x00, 0x02, 0x05, 0x05, 0x00, 0x03, 0x07, 0x01, 0x01
        /*0010*/ 	.byte	0x02, 0x03, 0x00, 0x00, 0x02, 0x06, 0x01, 0x00, 0x04, 0x0b, 0x08, 0x00, 0x09, 0x00, 0x00, 0x00
        /*0020*/ 	.byte	0x00, 0x00, 0x00, 0x00


//--------------------- .nv.info._Z9gpuSquarePfS_ --------------------------
	.section	.nv.info._Z9gpuSquarePfS_,"",@"SHT_CUDA_INFO"
	.sectionflags	@""
	.align	4


	//----- nvinfo : EIATTR_CUDA_API_VERSION
	.align		4
        /*0000*/ 	.byte	0x04, 0x37
        /*0002*/ 	.short	(.L_8 - .L_7)
.L_7:
        /*0004*/ 	.word	0x00000082


	//----- nvinfo : EIATTR_KPARAM_INFO
	.align		4
.L_8:
        /*0008*/ 	.byte	0x04, 0x17
        /*000a*/ 	.short	(.L_10 - .L_9)
.L_9:
        /*000c*/ 	.word	0x00000000
        /*0010*/ 	.short	0x0001
        /*0012*/ 	.short	0x0008
        /*0014*/ 	.byte	0x00, 0xf5, 0x21, 0x00


	//----- nvinfo : EIATTR_KPARAM_INFO
	.align		4
.L_10:
        /*0018*/ 	.byte	0x04, 0x17
        /*001a*/ 	.short	(.L_12 - .L_11)
.L_11:
        /*001c*/ 	.word	0x00000000
        /*0020*/ 	.short	0x0000
        /*0022*/ 	.short	0x0000
        /*0024*/ 	.byte	0x00, 0xf5, 0x21, 0x00


	//----- nvinfo : EIATTR_SPARSE_MMA_MASK
	.align		4
.L_12:
        /*0028*/ 	.byte	0x03, 0x50
        /*002a*/ 	.short	0x0000


	//----- nvinfo : EIATTR_MAXREG_COUNT
	.align		4
        /*002c*/ 	.byte	0x03, 0x1b
        /*002e*/ 	.short	0x00ff


	//----- nvinfo : EIATTR_EXTERNS
	.align		4
        /*0030*/ 	.byte	0x04, 0x0f
        /*0032*/ 	.short	(.L_14 - .L_13)


	//   ....[0]....
	.align		4
.L_13:
        /*0034*/ 	.word	index@(vprintf)


	//----- nvinfo : EIATTR_MERCURY_ISA_VERSION
	.align		4
.L_14:
        /*0038*/ 	.byte	0x03, 0x5f
        /*003a*/ 	.short	0x0101


	//----- nvinfo : EIATTR_VRC_CTA_INIT_COUNT
	.align		4
        /*003c*/ 	.byte	0x02, 0x4a
	.zero		1
	.zero		1


	//----- nvinfo : EIATTR_SYSCALL_OFFSETS
	.align		4
        /*0040*/ 	.byte	0x04, 0x46
        /*0042*/ 	.short	(.L_16 - .L_15)


	//   ....[0]....
.L_15:
        /*0044*/ 	.word	0x00000160


	//----- nvinfo : EIATTR_EXIT_INSTR_OFFSETS
	.align		4
.L_16:
        /*0048*/ 	.byte	0x04, 0x1c
        /*004a*/ 	.short	(.L_18 - .L_17)


	//   ....[0]....
.L_17:
        /*004c*/ 	.word	0x00000170


	//----- nvinfo : EIATTR_CBANK_PARAM_SIZE
	.align		4
.L_18:
        /*0050*/ 	.byte	0x03, 0x19
        /*0052*/ 	.short	0x0010


	//----- nvinfo : EIATTR_PARAM_CBANK
	.align		4
        /*0054*/ 	.byte	0x04, 0x0a
        /*0056*/ 	.short	(.L_20 - .L_19)
	.align		4
.L_19:
        /*0058*/ 	.word	index@(.nv.constant0._Z9gpuSquarePfS_)
        /*005c*/ 	.short	0x0380
        /*005e*/ 	.short	0x0010


	//----- nvinfo : EIATTR_SW_WAR
	.align		4
.L_20:
        /*0060*/ 	.byte	0x04, 0x36
        /*0062*/ 	.short	(.L_22 - .L_21)
.L_21:
        /*0064*/ 	.word	0x00000008
.L_22:


//--------------------- .nv.callgraph             --------------------------
	.section	.nv.callgraph,"",@"SHT_CUDA_CALLGRAPH"
	.align	4
	.sectionentsize	8
	.align		4
        /*0000*/ 	.word	0x00000000
	.align		4
        /*0004*/ 	.word	0xffffffff
	.align		4
        /*0008*/ 	.word	index@(_Z9gpuSquarePfS_)
	.align		4
        /*000c*/ 	.word	index@(vprintf)
	.align		4
        /*0010*/ 	.word	0x00000000
	.align		4
        /*0014*/ 	.word	0xfffffffe
	.align		4
        /*0018*/ 	.word	0x00000000
	.align		4
        /*001c*/ 	.word	0xfffffffd
	.align		4
        /*0020*/ 	.word	0x00000000
	.align		4
        /*0024*/ 	.word	0xfffffffc


//--------------------- .nv.constant4             --------------------------
	.section	.nv.constant4,"a",@progbits
	.align	8
	.align		8
.nv.constant4:
        /*0000*/ 	.dword	vprintf
	.align		8
        /*0008*/ 	.dword	$str


//--------------------- .text._Z9gpuSquarePfS_    --------------------------
	.section	.text._Z9gpuSquarePfS_,"ax",@progbits
	.align	128
        .global         _Z9gpuSquarePfS_
        .type           _Z9gpuSquarePfS_,@function
        .size           _Z9gpuSquarePfS_,(.L_x_2 - _Z9gpuSquarePfS_)
        .other          _Z9gpuSquarePfS_,@"STO_CUDA_ENTRY STV_DEFAULT"
_Z9gpuSquarePfS_:
.text._Z9gpuSquarePfS_:
[----:B------:R-:W0:Y:S01]  /*0000*/  LDC R1, c[0x0][0x37c] ;  /* 0x0000df00ff017b82 */ /* 0x000e220000000800 */
[----:B------:R-:W1:Y:S07]  /*0010*/  S2R R10, SR_TID.X ;  /* 0x00000000000a7919 */ /* 0x000e6e0000002100 */
[----:B------:R-:W1:Y:S01]  /*0020*/  LDC.64 R4, c[0x0][0x380] ;  /* 0x0000e000ff047b82 */ /* 0x000e620000000a00 */
[----:B------:R-:W2:Y:S01]  /*0030*/  LDCU.64 UR4, c[0x0][0x358] ;  /* 0x00006b00ff0477ac */ /* 0x000ea20008000a00 */
[----:B0-----:R-:W-:-:S06]  /*0040*/  VIADD R1, R1, 0xfffffff8 ;  /* 0xfffffff801017836 */ /* 0x001fcc0000000000 */
[----:B------:R-:W0:Y:S01]  /*0050*/  LDC.64 R2, c[0x0][0x388] ;  /* 0x0000e200ff027b82 */ /* 0x000e220000000a00 */
[----:B------:R-:W3:Y:S01]  /*0060*/  LDCU UR6, c[0x0][0x2f8] ;  /* 0x00005f00ff0677ac */ /* 0x000ee20008000800 */
[----:B------:R-:W4:Y:S01]  /*0070*/  LDCU.64 UR8, c[0x4][0x8] ;  /* 0x01000100ff0877ac */ /* 0x000f220008000a00 */
[----:B-1----:R-:W-:-:S06]  /*0080*/  IMAD.WIDE.U32 R4, R10, 0x4, R4 ;  /* 0x000000040a047825 */ /* 0x002fcc00078e0004 */
[----:B--2---:R4:W2:Y:S01]  /*0090*/  LDG.E R4, desc[UR4][R4.64] ;  /* 0x0000000404047981 */ /* 0x0048a2000c1e1900 */
[----:B------:R-:W-:Y:S01]  /*00a0*/  MOV R8, 0x0 ;  /* 0x0000000000087802 */ /* 0x000fe20000000f00 */
[----:B0-----:R-:W-:Y:S01]  /*00b0*/  IMAD.WIDE.U32 R2, R10, 0x4, R2 ;  /* 0x000000040a027825 */ /* 0x001fe200078e0002 */
[----:B---3--:R-:W-:Y:S01]  /*00c0*/  IADD3 R6, P0, PT, R1, UR6, RZ ;  /* 0x0000000601067c10 */ /* 0x008fe2000ff1e0ff */
[----:B------:R0:W-:Y:S03]  /*00d0*/  STL [R1], R10 ;  /* 0x0000000a01007387 */ /* 0x0001e60000100800 */
[----:B------:R-:W1:Y:S01]  /*00e0*/  LDC.64 R8, c[0x4][R8] ;  /* 0x0100000008087b82 */ /* 0x000e620000000a00 */
[----:B----4-:R-:W-:Y:S01]  /*00f0*/  MOV R5, UR9 ;  /* 0x0000000900057c02 */ /* 0x010fe20008000f00 */
[----:B--2---:R-:W-:Y:S01]  /*0100*/  FMUL R0, R4, R4 ;  /* 0x0000000404007220 */ /* 0x004fe20000400000 */
[----:B------:R-:W-:-:S04]  /*0110*/  IMAD.U32 R4, RZ, RZ, UR8 ;  /* 0x00000008ff047e24 */ /* 0x000fc8000f8e00ff */
[----:B------:R0:W-:Y:S01]  /*0120*/  STG.E desc[UR4][R2.64], R0 ;  /* 0x0000000002007986 */ /* 0x0001e2000c101904 */
[----:B------:R-:W2:Y:S02]  /*0130*/  LDCU UR4, c[0x0][0x2fc] ;  /* 0x00005f80ff0477ac */ /* 0x000ea40008000800 */
[----:B012---:R-:W-:-:S07]  /*0140*/  IADD3.X R7, PT, PT, RZ, UR4, RZ, P0, !PT ;  /* 0x00000004ff077c10 */ /* 0x007fce00087fe4ff */
[----:B------:R-:W-:-:S07]  /*0150*/  LEPC R20, `(.L_x_0) ;  /* 0x000000001014794e */ /* 0x000fce0000000000 */
[----:B------:R-:W-:Y:S05]  /*0160*/  CALL.ABS.NOINC R8 ;  /* 0x0000000008007343 */ /* 0x000fea0003c00000 */
.L_x_0:
[----:B------:R-:W-:Y:S05]  /*0170*/  EXIT ;  /* 0x000000000000794d */ /* 0x000fea0003800000 */
.L_x_1:
[----:B------:R-:W-:-:S00]  /*0180*/  BRA `(.L_x_1) ;  /* 0xfffffffc00fc7947 */ /* 0x000fc0000383ffff */
[----:B------:R-:W-:-:S00]  /*0190*/  NOP ;  /* 0x0000000000007918 */ /* 0x000fc00000000000 */
        /* <DEDUP_REMOVED lines=14> */
.L_x_2:


//--------------------- .nv.global.init           --------------------------
	.section	.nv.global.init,"aw",@progbits
.nv.global.init:
	.type		$str,@object
	.size		$str,(.L_0 - $str)
$str:
        /*0000*/ 	.byte	0x54, 0x68, 0x72, 0x65, 0x61, 0x64, 0x20, 0x69, 0x64, 0x78, 0x3a, 0x25, 0x64, 0x0a, 0x00
.L_0:


//--------------------- .nv.shared.reserved.0     --------------------------
	.section	.nv.shared.reserved.0,"aw",@nobits
	.weak		__nv_reservedSMEM_offset_0_alias
	.size		__nv_reservedSMEM_offset_0_alias, 0, 64
	.other		__nv_reservedSMEM_offset_0_alias,@"STO_CUDA_RESERVED_SHARED STV_DEFAULT"
__nv_reservedSMEM_offset_0_alias:
	.zero		0
	.zero		64


//--------------------- .nv.constant0._Z9gpuSquarePfS_ --------------------------
	.section	.nv.constant0._Z9gpuSquarePfS_,"a",@progbits
	.sectionflags	@""
	.align	4
.nv.constant0._Z9gpuSquarePfS_:
	.zero		912


//--------------------- SYMBOLS --------------------------

	.type		.nv.reservedSmem.offset0,@object
	.size		.nv.reservedSmem.offset0,0x4
	.type		vprintf,@function
